	.headerflags	@"EF_CUDA_TEXMODE_UNIFIED EF_CUDA_64BIT_ADDRESS EF_CUDA_ACCELERATORS EF_CUDA_SM90 EF_CUDA_VIRTUAL_SM(EF_CUDA_SM90)"
	.elftype	@"ET_EXEC"


//--------------------- .nv.info                  --------------------------
	.section	.nv.info,"",@"SHT_CUDA_INFO"
	.align	4


	//----- nvinfo : EIATTR_REGCOUNT
	.align		4
        /*0000*/ 	.byte	0x04, 0x2f
        /*0002*/ 	.short	(.L_1 - .L_0)
	.align		4
.L_0:
        /*0004*/ 	.word	index@(triton_poi_fused_cat_8)
        /*0008*/ 	.word	0x00000018


	//----- nvinfo : EIATTR_MIN_STACK_SIZE
	.align		4
.L_1:
        /*000c*/ 	.byte	0x04, 0x12
        /*000e*/ 	.short	(.L_3 - .L_2)
	.align		4
.L_2:
        /*0010*/ 	.word	index@(triton_poi_fused_cat_8)
        /*0014*/ 	.word	0x00000000


	//----- nvinfo : EIATTR_FRAME_SIZE
	.align		4
.L_3:
        /*0018*/ 	.byte	0x04, 0x11
        /*001a*/ 	.short	(.L_5 - .L_4)
	.align		4
.L_4:
        /*001c*/ 	.word	index@(triton_poi_fused_cat_8)
        /*0020*/ 	.word	0x00000000


	//----- nvinfo : EIATTR_MIN_STACK_SIZE
	.align		4
.L_5:
        /*0024*/ 	.byte	0x04, 0x12
        /*0026*/ 	.short	(.L_7 - .L_6)
	.align		4
.L_6:
        /*0028*/ 	.word	index@(triton_poi_fused_cat_8)
        /*002c*/ 	.word	0x00000000
.L_7:


//--------------------- .nv.info.triton_poi_fused_cat_8 --------------------------
	.section	.nv.info.triton_poi_fused_cat_8,"",@"SHT_CUDA_INFO"
	.sectionflags	@""
	.align	4


	//----- nvinfo : EIATTR_CUDA_API_VERSION
	.align		4
        /*0000*/ 	.byte	0x04, 0x37
        /*0002*/ 	.short	(.L_9 - .L_8)
.L_8:
        /*0004*/ 	.word	0x0000007c


	//----- nvinfo : EIATTR_KPARAM_INFO
	.align		4
.L_9:
        /*0008*/ 	.byte	0x04, 0x17
        /*000a*/ 	.short	(.L_11 - .L_10)
.L_10:
        /*000c*/ 	.word	0x00000000
        /*0010*/ 	.short	0x0005
        /*0012*/ 	.short	0x0028
        /*0014*/ 	.byte	0x00, 0xf0, 0x11, 0x00


	//----- nvinfo : EIATTR_KPARAM_INFO
	.align		4
.L_11:
        /*0018*/ 	.byte	0x04, 0x17
        /*001a*/ 	.short	(.L_13 - .L_12)
.L_12:
        /*001c*/ 	.word	0x00000000
        /*0020*/ 	.short	0x0004
        /*0022*/ 	.short	0x0020
        /*0024*/ 	.byte	0x00, 0xf4, 0x21, 0x00


	//----- nvinfo : EIATTR_KPARAM_INFO
	.align		4
.L_13:
        /*0028*/ 	.byte	0x04, 0x17
        /*002a*/ 	.short	(.L_15 - .L_14)
.L_14:
        /*002c*/ 	.word	0x00000000
        /*0030*/ 	.short	0x0003
        /*0032*/ 	.short	0x0018
        /*0034*/ 	.byte	0x00, 0xf4, 0x21, 0x00


	//----- nvinfo : EIATTR_KPARAM_INFO
	.align		4
.L_15:
        /*0038*/ 	.byte	0x04, 0x17
        /*003a*/ 	.short	(.L_17 - .L_16)
.L_16:
        /*003c*/ 	.word	0x00000000
        /*0040*/ 	.short	0x0002
        /*0042*/ 	.short	0x0010
        /*0044*/ 	.byte	0x00, 0xf4, 0x21, 0x00


	//----- nvinfo : EIATTR_KPARAM_INFO
	.align		4
.L_17:
        /*0048*/ 	.byte	0x04, 0x17
        /*004a*/ 	.short	(.L_19 - .L_18)
.L_18:
        /*004c*/ 	.word	0x00000000
        /*0050*/ 	.short	0x0001
        /*0052*/ 	.short	0x0008
        /*0054*/ 	.byte	0x00, 0xf4, 0x21, 0x00


	//----- nvinfo : EIATTR_KPARAM_INFO
	.align		4
.L_19:
        /*0058*/ 	.byte	0x04, 0x17
        /*005a*/ 	.short	(.L_21 - .L_20)
.L_20:
        /*005c*/ 	.word	0x00000000
        /*0060*/ 	.short	0x0000
        /*0062*/ 	.short	0x0000
        /*0064*/ 	.byte	0x00, 0xf4, 0x21, 0x00


	//----- nvinfo : EIATTR_SPARSE_MMA_MASK
	.align		4
.L_21:
        /*0068*/ 	.byte	0x03, 0x50
        /*006a*/ 	.short	0x0000


	//----- nvinfo : EIATTR_MAXREG_COUNT
	.align		4
        /*006c*/ 	.byte	0x03, 0x1b
        /*006e*/ 	.short	0x00ff


	//----- nvinfo : EIATTR_EXIT_INSTR_OFFSETS
	.align		4
        /*0070*/ 	.byte	0x04, 0x1c
        /*0072*/ 	.short	(.L_23 - .L_22)


	//   ....[0]....
.L_22:
        /*0074*/ 	.word	0x000003b0


	//----- nvinfo : EIATTR_REQNTID
	.align		4
.L_23:
        /*0078*/ 	.byte	0x04, 0x10
        /*007a*/ 	.short	(.L_25 - .L_24)
.L_24:
        /*007c*/ 	.word	0x00000100
        /*0080*/ 	.word	0x00000001
        /*0084*/ 	.word	0x00000001


	//----- nvinfo : EIATTR_CBANK_PARAM_SIZE
	.align		4
.L_25:
        /*0088*/ 	.byte	0x03, 0x19
        /*008a*/ 	.short	0x002c


	//----- nvinfo : EIATTR_PARAM_CBANK
	.align		4
        /*008c*/ 	.byte	0x04, 0x0a
        /*008e*/ 	.short	(.L_27 - .L_26)
	.align		4
.L_26:
        /*0090*/ 	.word	index@(.nv.constant0.triton_poi_fused_cat_8)
        /*0094*/ 	.short	0x0210
        /*0096*/ 	.short	0x002c


	//----- nvinfo : EIATTR_SW_WAR
	.align		4
.L_27:
        /*0098*/ 	.byte	0x04, 0x36
        /*009a*/ 	.short	(.L_29 - .L_28)
.L_28:
        /*009c*/ 	.word	0x00000008
.L_29:


//--------------------- .nv.callgraph             --------------------------
	.section	.nv.callgraph,"",@"SHT_CUDA_CALLGRAPH"
	.align	4
	.sectionentsize	8
	.align		4
        /*0000*/ 	.word	0x00000000
	.align		4
        /*0004*/ 	.word	0xffffffff
	.align		4
        /*0008*/ 	.word	0x00000000
	.align		4
        /*000c*/ 	.word	0xfffffffe
	.align		4
        /*0010*/ 	.word	0x00000000
	.align		4
        /*0014*/ 	.word	0xfffffffd
	.align		4
        /*0018*/ 	.word	0x00000000
	.align		4
        /*001c*/ 	.word	0xfffffffc


//--------------------- .text.triton_poi_fused_cat_8 --------------------------
	.section	.text.triton_poi_fused_cat_8,"ax",@progbits
	.align	128
        .global         triton_poi_fused_cat_8
        .type           triton_poi_fused_cat_8,@function
        .size           triton_poi_fused_cat_8,(.L_x_1 - triton_poi_fused_cat_8)
        .other          triton_poi_fused_cat_8,@"STO_CUDA_ENTRY STV_DEFAULT"
triton_poi_fused_cat_8:
.text.triton_poi_fused_cat_8:
[----:B------:R-:W-:Y:S01]  /*0000*/  LDC R1, c[0x0][0x28] ;  /* 0x00000a00ff017b82 */ /* 0x000fe20000000800 */
[----:B------:R-:W1:Y:S07]  /*0010*/  S2R R0, SR_TID.X ;  /* 0x0000000000007919 */ /* 0x000e6e0000002100 */
[----:B------:R-:W2:Y:S01]  /*0020*/  LDC.64 R10, c[0x0][0x210] ;  /* 0x00008400ff0a7b82 */ /* 0x000ea20000000a00 */
[----:B------:R-:W-:Y:S01]  /*0030*/  ULDC.64 UR6, c[0x0][0x220] ;  /* 0x0000880000067ab9 */ /* 0x000fe20000000a00 */
[----:B------:R-:W-:Y:S01]  /*0040*/  ULDC.64 UR4, c[0x0][0x208] ;  /* 0x0000820000047ab9 */ /* 0x000fe20000000a00 */
[----:B------:R-:W3:Y:S05]  /*0050*/  S2R R3, SR_CTAID.X ;  /* 0x0000000000037919 */ /* 0x000eea0000002500 */
[----:B------:R-:W4:Y:S08]  /*0060*/  LDC.64 R6, c[0x0][0x218] ;  /* 0x00008600ff067b82 */ /* 0x000f300000000a00 */
[----:B------:R-:W5:Y:S01]  /*0070*/  LDC.64 R8, c[0x0][0x228] ;  /* 0x00008a00ff087b82 */ /* 0x000f620000000a00 */
[----:B-1----:R-:W-:-:S05]  /*0080*/  IMAD.SHL.U32 R0, R0, 0x2, RZ ;  /* 0x0000000200007824 */ /* 0x002fca00078e00ff */
[----:B------:R-:W-:-:S05]  /*0090*/  LOP3.LUT R0, R0, 0x1fe, RZ, 0xc0, !PT ;  /* 0x000001fe00007812 */ /* 0x000fca00078ec0ff */
[----:B---3--:R-:W-:-:S05]  /*00a0*/  IMAD R0, R3, 0x200, R0 ;  /* 0x0000020003007824 */ /* 0x008fca00078e0200 */
[----:B------:R-:W-:-:S04]  /*00b0*/  SHF.R.S32.HI R3, RZ, 0x1f, R0 ;  /* 0x0000001fff037819 */ /* 0x000fc80000011400 */
[----:B------:R-:W-:-:S04]  /*00c0*/  LEA.HI R3, R3, R0, RZ, 0x8 ;  /* 0x0000000003037211 */ /* 0x000fc800078f40ff */
[----:B------:R-:W-:Y:S02]  /*00d0*/  LOP3.LUT R5, R3, 0xffffff00, RZ, 0xc0, !PT ;  /* 0xffffff0003057812 */ /* 0x000fe400078ec0ff */
[----:B------:R-:W-:-:S03]  /*00e0*/  SHF.R.S32.HI R3, RZ, 0x8, R3 ;  /* 0x00000008ff037819 */ /* 0x000fc60000011403 */
[----:B------:R-:W-:Y:S01]  /*00f0*/  IMAD.IADD R15, R0, 0x1, -R5 ;  /* 0x00000001000f7824 */ /* 0x000fe200078e0a05 */
[----:B------:R-:W-:Y:S01]  /*0100*/  CS2R R4, SRZ ;  /* 0x0000000000047805 */ /* 0x000fe2000001ff00 */
[----:B------:R-:W-:-:S03]  /*0110*/  IMAD.SHL.U32 R12, R3, 0x80, RZ ;  /* 0x00000080030c7824 */ /* 0x000fc600078e00ff */
[C---:B------:R-:W-:Y:S01]  /*0120*/  ISETP.GE.AND P0, PT, R15.reuse, 0x80, PT ;  /* 0x000000800f00780c */ /* 0x040fe20003f06270 */
[--C-:B------:R-:W-:Y:S01]  /*0130*/  IMAD.IADD R3, R15, 0x1, R12.reuse ;  /* 0x000000010f037824 */ /* 0x100fe200078e020c */
[----:B------:R-:W-:Y:S02]  /*0140*/  SHF.R.S32.HI R14, RZ, 0x1f, R12 ;  /* 0x0000001fff0e7819 */ /* 0x000fe4000001140c */
[----:B------:R-:W-:Y:S01]  /*0150*/  IADD3 R17, P1, R15, R12, RZ ;  /* 0x0000000c0f117210 */ /* 0x000fe20007f3e0ff */
[----:B--2---:R-:W-:Y:S01]  /*0160*/  IMAD.WIDE R10, R3, 0x4, R10 ;  /* 0x00000004030a7825 */ /* 0x004fe200078e020a */
[----:B------:R-:W-:Y:S02]  /*0170*/  CS2R R2, SRZ ;  /* 0x0000000000027805 */ /* 0x000fe4000001ff00 */
[C---:B------:R-:W-:Y:S02]  /*0180*/  ISETP.GT.AND P2, PT, R15.reuse, 0x7f, PT ;  /* 0x0000007f0f00780c */ /* 0x040fe40003f44270 */
[C---:B------:R-:W-:Y:S01]  /*0190*/  LEA.HI.X.SX32 R14, R15.reuse, R14, 0x1, P1 ;  /* 0x0000000e0f0e7211 */ /* 0x040fe200008f0eff */
[----:B----4-:R-:W-:Y:S01]  /*01a0*/  IMAD.WIDE R12, R15, 0x4, R6 ;  /* 0x000000040f0c7825 */ /* 0x010fe200078e0206 */
[----:B------:R-:W-:-:S02]  /*01b0*/  LEA R16, P1, R17, UR6, 0x2 ;  /* 0x0000000611107c11 */ /* 0x000fc4000f8210ff */
[----:B------:R-:W-:Y:S01]  /*01c0*/  CS2R R18, SRZ ;  /* 0x0000000000127805 */ /* 0x000fe2000001ff00 */
[----:B------:R-:W2:Y:S01]  /*01d0*/  @!P0 LDG.E.EL.64 R4, desc[UR4][R10.64] ;  /* 0x000000040a048981 */ /* 0x000ea2000c2e1b00 */
[----:B------:R-:W1:Y:S01]  /*01e0*/  LDC.64 R6, c[0x0][0x230] ;  /* 0x00008c00ff067b82 */ /* 0x000e620000000a00 */
[----:B------:R-:W-:Y:S01]  /*01f0*/  LEA.HI.X R17, R17, UR7, R14, 0x2, P1 ;  /* 0x0000000711117c11 */ /* 0x000fe200088f140e */
[----:B-----5:R-:W-:Y:S01]  /*0200*/  IMAD.WIDE R14, R15, 0x4, R8 ;  /* 0x000000040f0e7825 */ /* 0x020fe200078e0208 */
[----:B------:R-:W3:Y:S01]  /*0210*/  @!P0 LDG.E.EL.64 R2, desc[UR4][R12.64] ;  /* 0x000000040c028981 */ /* 0x000ee2000c2e1b00 */
[----:B------:R-:W-:-:S03]  /*0220*/  CS2R R8, SRZ ;  /* 0x0000000000087805 */ /* 0x000fc6000001ff00 */
[----:B------:R-:W4:Y:S04]  /*0230*/  @P2 LDG.E.EL.64 R18, desc[UR4][R16.64+-0x200] ;  /* 0xfffe000410122981 */ /* 0x000f28000c2e1b00 */
[----:B------:R-:W5:Y:S01]  /*0240*/  @P2 LDG.E.EL.64 R8, desc[UR4][R14.64+-0x200] ;  /* 0xfffe00040e082981 */ /* 0x000f62000c2e1b00 */
[----:B-1----:R-:W-:Y:S01]  /*0250*/  IMAD.WIDE R6, R0, 0x4, R6 ;  /* 0x0000000400067825 */ /* 0x002fe200078e0206 */
[----:B--2---:R-:W-:Y:S02]  /*0260*/  SEL R4, R4, RZ, !P0 ;  /* 0x000000ff04047207 */ /* 0x004fe40004000000 */
[----:B---3--:R-:W-:Y:S02]  /*0270*/  SEL R21, R2, RZ, !P0 ;  /* 0x000000ff02157207 */ /* 0x008fe40004000000 */
[----:B------:R-:W-:-:S02]  /*0280*/  SEL R5, R5, RZ, !P0 ;  /* 0x000000ff05057207 */ /* 0x000fc40004000000 */
[C---:B------:R-:W-:Y:S01]  /*0290*/  FSETP.GEU.AND P1, PT, R4.reuse, -R21, PT ;  /* 0x800000150400720b */ /* 0x040fe20003f2e000 */
[----:B------:R-:W-:Y:S01]  /*02a0*/  FADD R2, R4, R21 ;  /* 0x0000001504027221 */ /* 0x000fe20000000000 */
[----:B------:R-:W-:Y:S02]  /*02b0*/  SEL R4, R3, RZ, !P0 ;  /* 0x000000ff03047207 */ /* 0x000fe40004000000 */
[----:B----4-:R-:W-:Y:S02]  /*02c0*/  SEL R11, R18, RZ, P2 ;  /* 0x000000ff120b7207 */ /* 0x010fe40001000000 */
[----:B------:R-:W-:Y:S02]  /*02d0*/  SEL R10, R19, RZ, P2 ;  /* 0x000000ff130a7207 */ /* 0x000fe40001000000 */
[----:B-----5:R-:W-:Y:S02]  /*02e0*/  SEL R9, R9, RZ, P2 ;  /* 0x000000ff09097207 */ /* 0x020fe40001000000 */
[----:B------:R-:W-:Y:S01]  /*02f0*/  SEL R8, R8, RZ, P2 ;  /* 0x000000ff08087207 */ /* 0x000fe20001000000 */
[----:B------:R-:W-:Y:S01]  /*0300*/  FADD R3, R5, R4 ;  /* 0x0000000405037221 */ /* 0x000fe20000000000 */
[C---:B------:R-:W-:Y:S01]  /*0310*/  FSETP.GEU.AND P2, PT, R10.reuse, -R9, PT ;  /* 0x800000090a00720b */ /* 0x040fe20003f4e000 */
[----:B------:R-:W-:Y:S01]  /*0320*/  FADD R9, R10, R9 ;  /* 0x000000090a097221 */ /* 0x000fe20000000000 */
[C---:B------:R-:W-:Y:S01]  /*0330*/  FSETP.GEU.AND P3, PT, R11.reuse, -R8, PT ;  /* 0x800000080b00720b */ /* 0x040fe20003f6e000 */
[----:B------:R-:W-:Y:S01]  /*0340*/  FADD R8, R11, R8 ;  /* 0x000000080b087221 */ /* 0x000fe20000000000 */
[----:B------:R-:W-:-:S02]  /*0350*/  FSETP.GEU.AND P4, PT, R5, -R4, PT ;  /* 0x800000040500720b */ /* 0x000fc40003f8e000 */
[----:B------:R-:W-:Y:S02]  /*0360*/  FSEL R2, R2, RZ, P1 ;  /* 0x000000ff02027208 */ /* 0x000fe40000800000 */
[----:B------:R-:W-:Y:S02]  /*0370*/  FSEL R3, R3, RZ, P4 ;  /* 0x000000ff03037208 */ /* 0x000fe40002000000 */
[----:B------:R-:W-:Y:S02]  /*0380*/  @P0 FSEL R2, R8, RZ, P3 ;  /* 0x000000ff08020208 */ /* 0x000fe40001800000 */
[----:B------:R-:W-:-:S05]  /*0390*/  @P0 FSEL R3, R9, RZ, P2 ;  /* 0x000000ff09030208 */ /* 0x000fca0001000000 */
[----:B------:R-:W-:Y:S01]  /*03a0*/  STG.E.64 desc[UR4][R6.64], R2 ;  /* 0x0000000206007986 */ /* 0x000fe2000c101b04 */
[----:B------:R-:W-:Y:S05]  /*03b0*/  EXIT ;  /* 0x000000000000794d */ /* 0x000fea0003800000 */
.L_x_0:
[----:B------:R-:W-:-:S00]  /*03c0*/  BRA `(.L_x_0) ;  /* 0xfffffffc00fc7947 */ /* 0x000fc0000383ffff */
[----:B------:R-:W-:-:S00]  /*03d0*/  NOP ;  /* 0x0000000000007918 */ /* 0x000fc00000000000 */
        /* <DEDUP_REMOVED lines=10> */
.L_x_1:


//--------------------- .nv.constant0.triton_poi_fused_cat_8 --------------------------
	.section	.nv.constant0.triton_poi_fused_cat_8,"a",@progbits
	.sectionflags	@""
	.align	4
.nv.constant0.triton_poi_fused_cat_8:
	.zero		572
